//
// Generated by NVIDIA NVVM Compiler
//
// Compiler Build ID: CL-36424714
// Cuda compilation tools, release 13.0, V13.0.88
// Based on NVVM 20.0.0
//

.version 9.0
.target sm_100
.address_size 64

	// .globl	_Z13predictKernelPfS_S_ii
.extern .shared .align 16 .b8 sdata[];

.visible .entry _Z13predictKernelPfS_S_ii(
	.param .u64 .ptr .align 1 _Z13predictKernelPfS_S_ii_param_0,
	.param .u64 .ptr .align 1 _Z13predictKernelPfS_S_ii_param_1,
	.param .u64 .ptr .align 1 _Z13predictKernelPfS_S_ii_param_2,
	.param .u32 _Z13predictKernelPfS_S_ii_param_3,
	.param .u32 _Z13predictKernelPfS_S_ii_param_4
)
{
	.reg .pred 	%p<11>;
	.reg .b32 	%r<38>;
	.reg .b32 	%f<112>;
	.reg .b64 	%rd<31>;

	ld.param.u64 	%rd11, [_Z13predictKernelPfS_S_ii_param_0];
	ld.param.u64 	%rd12, [_Z13predictKernelPfS_S_ii_param_1];
	ld.param.u64 	%rd10, [_Z13predictKernelPfS_S_ii_param_2];
	ld.param.u32 	%r24, [_Z13predictKernelPfS_S_ii_param_3];
	ld.param.u32 	%r23, [_Z13predictKernelPfS_S_ii_param_4];
	cvta.to.global.u64 	%rd1, %rd12;
	cvta.to.global.u64 	%rd2, %rd11;
	mov.u32 	%r25, %ctaid.x;
	mov.u32 	%r26, %ntid.x;
	mov.u32 	%r27, %tid.x;
	mad.lo.s32 	%r1, %r25, %r26, %r27;
	setp.ge.s32 	%p1, %r1, %r24;
	@%p1 bra 	$L__BB0_15;
	setp.lt.s32 	%p2, %r23, 1;
	mov.f32 	%f111, 0f00000000;
	@%p2 bra 	$L__BB0_14;
	mul.lo.s32 	%r2, %r23, %r1;
	and.b32  	%r3, %r23, 15;
	setp.lt.u32 	%p3, %r23, 16;
	mov.f32 	%f111, 0f00000000;
	mov.b32 	%r34, 0;
	@%p3 bra 	$L__BB0_5;
	and.b32  	%r34, %r23, 2147483632;
	neg.s32 	%r32, %r34;
	add.s64 	%rd3, %rd2, 32;
	add.s64 	%rd29, %rd1, 32;
	mov.f32 	%f111, 0f00000000;
	mov.u32 	%r31, %r2;
$L__BB0_4:
	.pragma "nounroll";
	mul.wide.s32 	%rd13, %r31, 4;
	add.s64 	%rd14, %rd3, %rd13;
	ld.global.f32 	%f18, [%rd14+-32];
	ld.global.f32 	%f19, [%rd29+-32];
	fma.rn.f32 	%f20, %f18, %f19, %f111;
	ld.global.f32 	%f21, [%rd14+-28];
	ld.global.f32 	%f22, [%rd29+-28];
	fma.rn.f32 	%f23, %f21, %f22, %f20;
	ld.global.f32 	%f24, [%rd14+-24];
	ld.global.f32 	%f25, [%rd29+-24];
	fma.rn.f32 	%f26, %f24, %f25, %f23;
	ld.global.f32 	%f27, [%rd14+-20];
	ld.global.f32 	%f28, [%rd29+-20];
	fma.rn.f32 	%f29, %f27, %f28, %f26;
	ld.global.f32 	%f30, [%rd14+-16];
	ld.global.f32 	%f31, [%rd29+-16];
	fma.rn.f32 	%f32, %f30, %f31, %f29;
	ld.global.f32 	%f33, [%rd14+-12];
	ld.global.f32 	%f34, [%rd29+-12];
	fma.rn.f32 	%f35, %f33, %f34, %f32;
	ld.global.f32 	%f36, [%rd14+-8];
	ld.global.f32 	%f37, [%rd29+-8];
	fma.rn.f32 	%f38, %f36, %f37, %f35;
	ld.global.f32 	%f39, [%rd14+-4];
	ld.global.f32 	%f40, [%rd29+-4];
	fma.rn.f32 	%f41, %f39, %f40, %f38;
	ld.global.f32 	%f42, [%rd14];
	ld.global.f32 	%f43, [%rd29];
	fma.rn.f32 	%f44, %f42, %f43, %f41;
	ld.global.f32 	%f45, [%rd14+4];
	ld.global.f32 	%f46, [%rd29+4];
	fma.rn.f32 	%f47, %f45, %f46, %f44;
	ld.global.f32 	%f48, [%rd14+8];
	ld.global.f32 	%f49, [%rd29+8];
	fma.rn.f32 	%f50, %f48, %f49, %f47;
	ld.global.f32 	%f51, [%rd14+12];
	ld.global.f32 	%f52, [%rd29+12];
	fma.rn.f32 	%f53, %f51, %f52, %f50;
	ld.global.f32 	%f54, [%rd14+16];
	ld.global.f32 	%f55, [%rd29+16];
	fma.rn.f32 	%f56, %f54, %f55, %f53;
	ld.global.f32 	%f57, [%rd14+20];
	ld.global.f32 	%f58, [%rd29+20];
	fma.rn.f32 	%f59, %f57, %f58, %f56;
	ld.global.f32 	%f60, [%rd14+24];
	ld.global.f32 	%f61, [%rd29+24];
	fma.rn.f32 	%f62, %f60, %f61, %f59;
	ld.global.f32 	%f63, [%rd14+28];
	ld.global.f32 	%f64, [%rd29+28];
	fma.rn.f32 	%f111, %f63, %f64, %f62;
	add.s32 	%r32, %r32, 16;
	add.s32 	%r31, %r31, 16;
	add.s64 	%rd29, %rd29, 64;
	setp.ne.s32 	%p4, %r32, 0;
	@%p4 bra 	$L__BB0_4;
$L__BB0_5:
	setp.eq.s32 	%p5, %r3, 0;
	@%p5 bra 	$L__BB0_14;
	and.b32  	%r11, %r23, 7;
	setp.lt.u32 	%p6, %r3, 8;
	@%p6 bra 	$L__BB0_8;
	add.s32 	%r29, %r34, %r2;
	mul.wide.s32 	%rd15, %r29, 4;
	add.s64 	%rd16, %rd2, %rd15;
	ld.global.f32 	%f66, [%rd16];
	mul.wide.u32 	%rd17, %r34, 4;
	add.s64 	%rd18, %rd1, %rd17;
	ld.global.f32 	%f67, [%rd18];
	fma.rn.f32 	%f68, %f66, %f67, %f111;
	ld.global.f32 	%f69, [%rd16+4];
	ld.global.f32 	%f70, [%rd18+4];
	fma.rn.f32 	%f71, %f69, %f70, %f68;
	ld.global.f32 	%f72, [%rd16+8];
	ld.global.f32 	%f73, [%rd18+8];
	fma.rn.f32 	%f74, %f72, %f73, %f71;
	ld.global.f32 	%f75, [%rd16+12];
	ld.global.f32 	%f76, [%rd18+12];
	fma.rn.f32 	%f77, %f75, %f76, %f74;
	ld.global.f32 	%f78, [%rd16+16];
	ld.global.f32 	%f79, [%rd18+16];
	fma.rn.f32 	%f80, %f78, %f79, %f77;
	ld.global.f32 	%f81, [%rd16+20];
	ld.global.f32 	%f82, [%rd18+20];
	fma.rn.f32 	%f83, %f81, %f82, %f80;
	ld.global.f32 	%f84, [%rd16+24];
	ld.global.f32 	%f85, [%rd18+24];
	fma.rn.f32 	%f86, %f84, %f85, %f83;
	ld.global.f32 	%f87, [%rd16+28];
	ld.global.f32 	%f88, [%rd18+28];
	fma.rn.f32 	%f111, %f87, %f88, %f86;
	add.s32 	%r34, %r34, 8;
$L__BB0_8:
	setp.eq.s32 	%p7, %r11, 0;
	@%p7 bra 	$L__BB0_14;
	and.b32  	%r14, %r23, 3;
	setp.lt.u32 	%p8, %r11, 4;
	@%p8 bra 	$L__BB0_11;
	add.s32 	%r30, %r34, %r2;
	mul.wide.s32 	%rd19, %r30, 4;
	add.s64 	%rd20, %rd2, %rd19;
	ld.global.f32 	%f90, [%rd20];
	mul.wide.u32 	%rd21, %r34, 4;
	add.s64 	%rd22, %rd1, %rd21;
	ld.global.f32 	%f91, [%rd22];
	fma.rn.f32 	%f92, %f90, %f91, %f111;
	ld.global.f32 	%f93, [%rd20+4];
	ld.global.f32 	%f94, [%rd22+4];
	fma.rn.f32 	%f95, %f93, %f94, %f92;
	ld.global.f32 	%f96, [%rd20+8];
	ld.global.f32 	%f97, [%rd22+8];
	fma.rn.f32 	%f98, %f96, %f97, %f95;
	ld.global.f32 	%f99, [%rd20+12];
	ld.global.f32 	%f100, [%rd22+12];
	fma.rn.f32 	%f111, %f99, %f100, %f98;
	add.s32 	%r34, %r34, 4;
$L__BB0_11:
	setp.eq.s32 	%p9, %r14, 0;
	@%p9 bra 	$L__BB0_14;
	mul.wide.u32 	%rd23, %r34, 4;
	add.s64 	%rd30, %rd1, %rd23;
	add.s32 	%r37, %r34, %r2;
	neg.s32 	%r36, %r14;
$L__BB0_13:
	.pragma "nounroll";
	mul.wide.s32 	%rd24, %r37, 4;
	add.s64 	%rd25, %rd2, %rd24;
	ld.global.f32 	%f101, [%rd25];
	ld.global.f32 	%f102, [%rd30];
	fma.rn.f32 	%f111, %f101, %f102, %f111;
	add.s64 	%rd30, %rd30, 4;
	add.s32 	%r37, %r37, 1;
	add.s32 	%r36, %r36, 1;
	setp.ne.s32 	%p10, %r36, 0;
	@%p10 bra 	$L__BB0_13;
$L__BB0_14:
	cvta.to.global.u64 	%rd26, %rd10;
	mul.wide.s32 	%rd27, %r1, 4;
	add.s64 	%rd28, %rd26, %rd27;
	st.global.f32 	[%rd28], %f111;
$L__BB0_15:
	ret;

}
	// .globl	_Z17squaredDiffKernelPfS_S_i
.visible .entry _Z17squaredDiffKernelPfS_S_i(
	.param .u64 .ptr .align 1 _Z17squaredDiffKernelPfS_S_i_param_0,
	.param .u64 .ptr .align 1 _Z17squaredDiffKernelPfS_S_i_param_1,
	.param .u64 .ptr .align 1 _Z17squaredDiffKernelPfS_S_i_param_2,
	.param .u32 _Z17squaredDiffKernelPfS_S_i_param_3
)
{
	.reg .pred 	%p<2>;
	.reg .b32 	%r<6>;
	.reg .b32 	%f<5>;
	.reg .b64 	%rd<11>;

	ld.param.u64 	%rd1, [_Z17squaredDiffKernelPfS_S_i_param_0];
	ld.param.u64 	%rd2, [_Z17squaredDiffKernelPfS_S_i_param_1];
	ld.param.u64 	%rd3, [_Z17squaredDiffKernelPfS_S_i_param_2];
	ld.param.u32 	%r2, [_Z17squaredDiffKernelPfS_S_i_param_3];
	mov.u32 	%r3, %ctaid.x;
	mov.u32 	%r4, %ntid.x;
	mov.u32 	%r5, %tid.x;
	mad.lo.s32 	%r1, %r3, %r4, %r5;
	setp.ge.s32 	%p1, %r1, %r2;
	@%p1 bra 	$L__BB1_2;
	cvta.to.global.u64 	%rd4, %rd1;
	cvta.to.global.u64 	%rd5, %rd2;
	cvta.to.global.u64 	%rd6, %rd3;
	mul.wide.s32 	%rd7, %r1, 4;
	add.s64 	%rd8, %rd4, %rd7;
	ld.global.f32 	%f1, [%rd8];
	add.s64 	%rd9, %rd5, %rd7;
	ld.global.f32 	%f2, [%rd9];
	sub.f32 	%f3, %f1, %f2;
	mul.f32 	%f4, %f3, %f3;
	add.s64 	%rd10, %rd6, %rd7;
	st.global.f32 	[%rd10], %f4;
$L__BB1_2:
	ret;

}
	// .globl	_Z15reductionKernelPfS_i
.visible .entry _Z15reductionKernelPfS_i(
	.param .u64 .ptr .align 1 _Z15reductionKernelPfS_i_param_0,
	.param .u64 .ptr .align 1 _Z15reductionKernelPfS_i_param_1,
	.param .u32 _Z15reductionKernelPfS_i_param_2
)
{
	.reg .pred 	%p<6>;
	.reg .b32 	%r<14>;
	.reg .b32 	%f<9>;
	.reg .b64 	%rd<9>;

	ld.param.u64 	%rd1, [_Z15reductionKernelPfS_i_param_0];
	ld.param.u64 	%rd2, [_Z15reductionKernelPfS_i_param_1];
	ld.param.u32 	%r8, [_Z15reductionKernelPfS_i_param_2];
	mov.u32 	%r1, %tid.x;
	mov.u32 	%r2, %ctaid.x;
	mov.u32 	%r13, %ntid.x;
	mad.lo.s32 	%r4, %r2, %r13, %r1;
	setp.ge.s32 	%p1, %r4, %r8;
	mov.f32 	%f8, 0f00000000;
	@%p1 bra 	$L__BB2_2;
	cvta.to.global.u64 	%rd3, %rd1;
	mul.wide.s32 	%rd4, %r4, 4;
	add.s64 	%rd5, %rd3, %rd4;
	ld.global.f32 	%f8, [%rd5];
$L__BB2_2:
	shl.b32 	%r9, %r1, 2;
	mov.u32 	%r10, sdata;
	add.s32 	%r5, %r10, %r9;
	st.shared.f32 	[%r5], %f8;
	bar.sync 	0;
	setp.lt.u32 	%p2, %r13, 2;
	@%p2 bra 	$L__BB2_6;
$L__BB2_3:
	shr.u32 	%r7, %r13, 1;
	setp.ge.u32 	%p3, %r1, %r7;
	@%p3 bra 	$L__BB2_5;
	shl.b32 	%r11, %r7, 2;
	add.s32 	%r12, %r5, %r11;
	ld.shared.f32 	%f4, [%r12];
	ld.shared.f32 	%f5, [%r5];
	add.f32 	%f6, %f4, %f5;
	st.shared.f32 	[%r5], %f6;
$L__BB2_5:
	bar.sync 	0;
	setp.gt.u32 	%p4, %r13, 3;
	mov.u32 	%r13, %r7;
	@%p4 bra 	$L__BB2_3;
$L__BB2_6:
	setp.ne.s32 	%p5, %r1, 0;
	@%p5 bra 	$L__BB2_8;
	ld.shared.f32 	%f7, [sdata];
	cvta.to.global.u64 	%rd6, %rd2;
	mul.wide.u32 	%rd7, %r2, 4;
	add.s64 	%rd8, %rd6, %rd7;
	st.global.f32 	[%rd8], %f7;
$L__BB2_8:
	ret;

}


// ===== COMPILED SASS (sm_100) =====

	.target	sm_100

	.elftype	@"ET_EXEC"


//--------------------- .note.nv.tkinfo           --------------------------
	.section	.note.nv.tkinfo,"",@"SHT_NOTE"
	.sectionflags	@"SHF_NOTE_NV_TKINFO"
	.tkinfo
        /*0018*/ 	.word	0x00000002
        /*0030*/ 	.string	""
        /*0030*/ 	.string	"ptxas"
        /*0030*/ 	.string	"Cuda compilation tools, release 13.0, V13.0.88"
        /*0030*/ 	.string	"Build cuda_13.0.r13.0/compiler.36424714_0"
        /*0030*/ 	.string	"-arch sm_100 -m 64 "



//--------------------- .note.nv.cuinfo           --------------------------
	.section	.note.nv.cuinfo,"",@"SHT_NOTE"
	.sectionflags	@"SHF_NOTE_NV_CUINFO"
        /*0018*/ 	.short	0x0002
        /*001a*/ 	.short	0x0064
        /*001c*/ 	.short	0x0082
	.zero		2


//--------------------- .nv.info                  --------------------------
	.section	.nv.info,"",@"SHT_CUDA_INFO"
	.align	4


	//----- nvinfo : EIATTR_REGCOUNT
	.align		4
        /*0000*/ 	.byte	0x04, 0x2f
        /*0002*/ 	.short	(.L_1 - .L_0)
	.align		4
.L_0:
        /*0004*/ 	.word	index@(_Z13predictKernelPfS_S_ii)
        /*0008*/ 	.word	0x0000001e


	//----- nvinfo : EIATTR_FRAME_SIZE
	.align		4
.L_1:
        /*000c*/ 	.byte	0x04, 0x11
        /*000e*/ 	.short	(.L_3 - .L_2)
	.align		4
.L_2:
        /*0010*/ 	.word	index@(_Z13predictKernelPfS_S_ii)
        /*0014*/ 	.word	0x00000000


	//----- nvinfo : EIATTR_REGCOUNT
	.align		4
.L_3:
        /*0018*/ 	.byte	0x04, 0x2f
        /*001a*/ 	.short	(.L_5 - .L_4)
	.align		4
.L_4:
        /*001c*/ 	.word	index@(_Z17squaredDiffKernelPfS_S_i)
        /*0020*/ 	.word	0x0000000c


	//----- nvinfo : EIATTR_FRAME_SIZE
	.align		4
.L_5:
        /*0024*/ 	.byte	0x04, 0x11
        /*0026*/ 	.short	(.L_7 - .L_6)
	.align		4
.L_6:
        /*0028*/ 	.word	index@(_Z17squaredDiffKernelPfS_S_i)
        /*002c*/ 	.word	0x00000000


	//----- nvinfo : EIATTR_REGCOUNT
	.align		4
.L_7:
        /*0030*/ 	.byte	0x04, 0x2f
        /*0032*/ 	.short	(.L_9 - .L_8)
	.align		4
.L_8:
        /*0034*/ 	.word	index@(_Z15reductionKernelPfS_i)
        /*0038*/ 	.word	0x0000000b


	//----- nvinfo : EIATTR_FRAME_SIZE
	.align		4
.L_9:
        /*003c*/ 	.byte	0x04, 0x11
        /*003e*/ 	.short	(.L_11 - .L_10)
	.align		4
.L_10:
        /*0040*/ 	.word	index@(_Z15reductionKernelPfS_i)
        /*0044*/ 	.word	0x00000000


	//----- nvinfo : EIATTR_MIN_STACK_SIZE
	.align		4
.L_11:
        /*0048*/ 	.byte	0x04, 0x12
        /*004a*/ 	.short	(.L_13 - .L_12)
	.align		4
.L_12:
        /*004c*/ 	.word	index@(_Z15reductionKernelPfS_i)
        /*0050*/ 	.word	0x00000000


	//----- nvinfo : EIATTR_MIN_STACK_SIZE
	.align		4
.L_13:
        /*0054*/ 	.byte	0x04, 0x12
        /*0056*/ 	.short	(.L_15 - .L_14)
	.align		4
.L_14:
        /*0058*/ 	.word	index@(_Z17squaredDiffKernelPfS_S_i)
        /*005c*/ 	.word	0x00000000


	//----- nvinfo : EIATTR_MIN_STACK_SIZE
	.align		4
.L_15:
        /*0060*/ 	.byte	0x04, 0x12
        /*0062*/ 	.short	(.L_17 - .L_16)
	.align		4
.L_16:
        /*0064*/ 	.word	index@(_Z13predictKernelPfS_S_ii)
        /*0068*/ 	.word	0x00000000
.L_17:


//--------------------- .nv.compat                --------------------------
	.section	.nv.compat,"",@"SHT_CUDA_COMPAT_INFO"
	.align	4
        /*0000*/ 	.byte	0x02, 0x09, 0x00, 0x00, 0x02, 0x02, 0x01, 0x00, 0x02, 0x05, 0x05, 0x00, 0x03, 0x07, 0x01, 0x01
        /*0010*/ 	.byte	0x02, 0x03, 0x00, 0x00, 0x02, 0x06, 0x01, 0x00, 0x04, 0x0b, 0x08, 0x00, 0x09, 0x00, 0x00, 0x00
        /*0020*/ 	.byte	0x00, 0x00, 0x00, 0x00


//--------------------- .nv.info._Z15reductionKernelPfS_i --------------------------
	.section	.nv.info._Z15reductionKernelPfS_i,"",@"SHT_CUDA_INFO"
	.sectionflags	@""
	.align	4


	//----- nvinfo : EIATTR_CUDA_API_VERSION
	.align		4
        /*0000*/ 	.byte	0x04, 0x37
        /*0002*/ 	.short	(.L_19 - .L_18)
.L_18:
        /*0004*/ 	.word	0x00000082


	//----- nvinfo : EIATTR_KPARAM_INFO
	.align		4
.L_19:
        /*0008*/ 	.byte	0x04, 0x17
        /*000a*/ 	.short	(.L_21 - .L_20)
.L_20:
        /*000c*/ 	.word	0x00000000
        /*0010*/ 	.short	0x0002
        /*0012*/ 	.short	0x0010
        /*0014*/ 	.byte	0x00, 0xf0, 0x11, 0x00


	//----- nvinfo : EIATTR_KPARAM_INFO
	.align		4
.L_21:
        /*0018*/ 	.byte	0x04, 0x17
        /*001a*/ 	.short	(.L_23 - .L_22)
.L_22:
        /*001c*/ 	.word	0x00000000
        /*0020*/ 	.short	0x0001
        /*0022*/ 	.short	0x0008
        /*0024*/ 	.byte	0x00, 0xf5, 0x21, 0x00


	//----- nvinfo : EIATTR_KPARAM_INFO
	.align		4
.L_23:
        /*0028*/ 	.byte	0x04, 0x17
        /*002a*/ 	.short	(.L_25 - .L_24)
.L_24:
        /*002c*/ 	.word	0x00000000
        /*0030*/ 	.short	0x0000
        /*0032*/ 	.short	0x0000
        /*0034*/ 	.byte	0x00, 0xf5, 0x21, 0x00


	//----- nvinfo : EIATTR_SPARSE_MMA_MASK
	.align		4
.L_25:
        /*0038*/ 	.byte	0x03, 0x50
        /*003a*/ 	.short	0x0000


	//----- nvinfo : EIATTR_MAXREG_COUNT
	.align		4
        /*003c*/ 	.byte	0x03, 0x1b
        /*003e*/ 	.short	0x00ff


	//----- nvinfo : EIATTR_NUM_BARRIERS
	.align		4
        /*0040*/ 	.byte	0x02, 0x4c
        /*0042*/ 	.byte	0x01
	.zero		1


	//----- nvinfo : EIATTR_MERCURY_ISA_VERSION
	.align		4
        /*0044*/ 	.byte	0x03, 0x5f
        /*0046*/ 	.short	0x0101


	//----- nvinfo : EIATTR_VRC_CTA_INIT_COUNT
	.align		4
        /*0048*/ 	.byte	0x02, 0x4a
	.zero		1
	.zero		1


	//----- nvinfo : EIATTR_EXIT_INSTR_OFFSETS
	.align		4
        /*004c*/ 	.byte	0x04, 0x1c
        /*004e*/ 	.short	(.L_27 - .L_26)


	//   ....[0]....
.L_26:
        /*0050*/ 	.word	0x00000210


	//   ....[1]....
        /*0054*/ 	.word	0x00000290


	//----- nvinfo : EIATTR_CBANK_PARAM_SIZE
	.align		4
.L_27:
        /*0058*/ 	.byte	0x03, 0x19
        /*005a*/ 	.short	0x0014


	//----- nvinfo : EIATTR_PARAM_CBANK
	.align		4
        /*005c*/ 	.byte	0x04, 0x0a
        /*005e*/ 	.short	(.L_29 - .L_28)
	.align		4
.L_28:
        /*0060*/ 	.word	index@(.nv.constant0._Z15reductionKernelPfS_i)
        /*0064*/ 	.short	0x0380
        /*0066*/ 	.short	0x0014


	//----- nvinfo : EIATTR_SW_WAR
	.align		4
.L_29:
        /*0068*/ 	.byte	0x04, 0x36
        /*006a*/ 	.short	(.L_31 - .L_30)
.L_30:
        /*006c*/ 	.word	0x00000008
.L_31:


//--------------------- .nv.info._Z17squaredDiffKernelPfS_S_i --------------------------
	.section	.nv.info._Z17squaredDiffKernelPfS_S_i,"",@"SHT_CUDA_INFO"
	.sectionflags	@""
	.align	4


	//----- nvinfo : EIATTR_CUDA_API_VERSION
	.align		4
        /*0000*/ 	.byte	0x04, 0x37
        /*0002*/ 	.short	(.L_33 - .L_32)
.L_32:
        /*0004*/ 	.word	0x00000082


	//----- nvinfo : EIATTR_KPARAM_INFO
	.align		4
.L_33:
        /*0008*/ 	.byte	0x04, 0x17
        /*000a*/ 	.short	(.L_35 - .L_34)
.L_34:
        /*000c*/ 	.word	0x00000000
        /*0010*/ 	.short	0x0003
        /*0012*/ 	.short	0x0018
        /*0014*/ 	.byte	0x00, 0xf0, 0x11, 0x00


	//----- nvinfo : EIATTR_KPARAM_INFO
	.align		4
.L_35:
        /*0018*/ 	.byte	0x04, 0x17
        /*001a*/ 	.short	(.L_37 - .L_36)
.L_36:
        /*001c*/ 	.word	0x00000000
        /*0020*/ 	.short	0x0002
        /*0022*/ 	.short	0x0010
        /*0024*/ 	.byte	0x00, 0xf5, 0x21, 0x00


	//----- nvinfo : EIATTR_KPARAM_INFO
	.align		4
.L_37:
        /*0028*/ 	.byte	0x04, 0x17
        /*002a*/ 	.short	(.L_39 - .L_38)
.L_38:
        /*002c*/ 	.word	0x00000000
        /*0030*/ 	.short	0x0001
        /*0032*/ 	.short	0x0008
        /*0034*/ 	.byte	0x00, 0xf5, 0x21, 0x00


	//----- nvinfo : EIATTR_KPARAM_INFO
	.align		4
.L_39:
        /*0038*/ 	.byte	0x04, 0x17
        /*003a*/ 	.short	(.L_41 - .L_40)
.L_40:
        /*003c*/ 	.word	0x00000000
        /*0040*/ 	.short	0x0000
        /*0042*/ 	.short	0x0000
        /*0044*/ 	.byte	0x00, 0xf5, 0x21, 0x00


	//----- nvinfo : EIATTR_SPARSE_MMA_MASK
	.align		4
.L_41:
        /*0048*/ 	.byte	0x03, 0x50
        /*004a*/ 	.short	0x0000


	//----- nvinfo : EIATTR_MAXREG_COUNT
	.align		4
        /*004c*/ 	.byte	0x03, 0x1b
        /*004e*/ 	.short	0x00ff


	//----- nvinfo : EIATTR_MERCURY_ISA_VERSION
	.align		4
        /*0050*/ 	.byte	0x03, 0x5f
        /*0052*/ 	.short	0x0101


	//----- nvinfo : EIATTR_VRC_CTA_INIT_COUNT
	.align		4
        /*0054*/ 	.byte	0x02, 0x4a
	.zero		1
	.zero		1


	//----- nvinfo : EIATTR_EXIT_INSTR_OFFSETS
	.align		4
        /*0058*/ 	.byte	0x04, 0x1c
        /*005a*/ 	.short	(.L_43 - .L_42)


	//   ....[0]....
.L_42:
        /*005c*/ 	.word	0x00000070


	//   ....[1]....
        /*0060*/ 	.word	0x00000140


	//----- nvinfo : EIATTR_CBANK_PARAM_SIZE
	.align		4
.L_43:
        /*0064*/ 	.byte	0x03, 0x19
        /*0066*/ 	.short	0x001c


	//----- nvinfo : EIATTR_PARAM_CBANK
	.align		4
        /*0068*/ 	.byte	0x04, 0x0a
        /*006a*/ 	.short	(.L_45 - .L_44)
	.align		4
.L_44:
        /*006c*/ 	.word	index@(.nv.constant0._Z17squaredDiffKernelPfS_S_i)
        /*0070*/ 	.short	0x0380
        /*0072*/ 	.short	0x001c


	//----- nvinfo : EIATTR_SW_WAR
	.align		4
.L_45:
        /*0074*/ 	.byte	0x04, 0x36
        /*0076*/ 	.short	(.L_47 - .L_46)
.L_46:
        /*0078*/ 	.word	0x00000008
.L_47:


//--------------------- .nv.info._Z13predictKernelPfS_S_ii --------------------------
	.section	.nv.info._Z13predictKernelPfS_S_ii,"",@"SHT_CUDA_INFO"
	.sectionflags	@""
	.align	4


	//----- nvinfo : EIATTR_CUDA_API_VERSION
	.align		4
        /*0000*/ 	.byte	0x04, 0x37
        /*0002*/ 	.short	(.L_49 - .L_48)
.L_48:
        /*0004*/ 	.word	0x00000082


	//----- nvinfo : EIATTR_KPARAM_INFO
	.align		4
.L_49:
        /*0008*/ 	.byte	0x04, 0x17
        /*000a*/ 	.short	(.L_51 - .L_50)
.L_50:
        /*000c*/ 	.word	0x00000000
        /*0010*/ 	.short	0x0004
        /*0012*/ 	.short	0x001c
        /*0014*/ 	.byte	0x00, 0xf0, 0x11, 0x00


	//----- nvinfo : EIATTR_KPARAM_INFO
	.align		4
.L_51:
        /*0018*/ 	.byte	0x04, 0x17
        /*001a*/ 	.short	(.L_53 - .L_52)
.L_52:
        /*001c*/ 	.word	0x00000000
        /*0020*/ 	.short	0x0003
        /*0022*/ 	.short	0x0018
        /*0024*/ 	.byte	0x00, 0xf0, 0x11, 0x00


	//----- nvinfo : EIATTR_KPARAM_INFO
	.align		4
.L_53:
        /*0028*/ 	.byte	0x04, 0x17
        /*002a*/ 	.short	(.L_55 - .L_54)
.L_54:
        /*002c*/ 	.word	0x00000000
        /*0030*/ 	.short	0x0002
        /*0032*/ 	.short	0x0010
        /*0034*/ 	.byte	0x00, 0xf5, 0x21, 0x00


	//----- nvinfo : EIATTR_KPARAM_INFO
	.align		4
.L_55:
        /*0038*/ 	.byte	0x04, 0x17
        /*003a*/ 	.short	(.L_57 - .L_56)
.L_56:
        /*003c*/ 	.word	0x00000000
        /*0040*/ 	.short	0x0001
        /*0042*/ 	.short	0x0008
        /*0044*/ 	.byte	0x00, 0xf5, 0x21, 0x00


	//----- nvinfo : EIATTR_KPARAM_INFO
	.align		4
.L_57:
        /*0048*/ 	.byte	0x04, 0x17
        /*004a*/ 	.short	(.L_59 - .L_58)
.L_58:
        /*004c*/ 	.word	0x00000000
        /*0050*/ 	.short	0x0000
        /*0052*/ 	.short	0x0000
        /*0054*/ 	.byte	0x00, 0xf5, 0x21, 0x00


	//----- nvinfo : EIATTR_SPARSE_MMA_MASK
	.align		4
.L_59:
        /*0058*/ 	.byte	0x03, 0x50
        /*005a*/ 	.short	0x0000


	//----- nvinfo : EIATTR_MAXREG_COUNT
	.align		4
        /*005c*/ 	.byte	0x03, 0x1b
        /*005e*/ 	.short	0x00ff


	//----- nvinfo : EIATTR_MERCURY_ISA_VERSION
	.align		4
        /*0060*/ 	.byte	0x03, 0x5f
        /*0062*/ 	.short	0x0101


	//----- nvinfo : EIATTR_VRC_CTA_INIT_COUNT
	.align		4
        /*0064*/ 	.byte	0x02, 0x4a
	.zero		1
	.zero		1


	//----- nvinfo : EIATTR_EXIT_INSTR_OFFSETS
	.align		4
        /*0068*/ 	.byte	0x04, 0x1c
        /*006a*/ 	.short	(.L_61 - .L_60)


	//   ....[0]....
.L_60:
        /*006c*/ 	.word	0x00000070


	//   ....[1]....
        /*0070*/ 	.word	0x00000a90


	//----- nvinfo : EIATTR_CBANK_PARAM_SIZE
	.align		4
.L_61:
        /*0074*/ 	.byte	0x03, 0x19
        /*0076*/ 	.short	0x0020


	//----- nvinfo : EIATTR_PARAM_CBANK
	.align		4
        /*0078*/ 	.byte	0x04, 0x0a
        /*007a*/ 	.short	(.L_63 - .L_62)
	.align		4
.L_62:
        /*007c*/ 	.word	index@(.nv.constant0._Z13predictKernelPfS_S_ii)
        /*0080*/ 	.short	0x0380
        /*0082*/ 	.short	0x0020


	//----- nvinfo : EIATTR_SW_WAR
	.align		4
.L_63:
        /*0084*/ 	.byte	0x04, 0x36
        /*0086*/ 	.short	(.L_65 - .L_64)
.L_64:
        /*0088*/ 	.word	0x00000008
.L_65:


//--------------------- .nv.callgraph             --------------------------
	.section	.nv.callgraph,"",@"SHT_CUDA_CALLGRAPH"
	.align	4
	.sectionentsize	8
	.align		4
        /*0000*/ 	.word	0x00000000
	.align		4
        /*0004*/ 	.word	0xffffffff
	.align		4
        /*0008*/ 	.word	0x00000000
	.align		4
        /*000c*/ 	.word	0xfffffffe
	.align		4
        /*0010*/ 	.word	0x00000000
	.align		4
        /*0014*/ 	.word	0xfffffffd
	.align		4
        /*0018*/ 	.word	0x00000000
	.align		4
        /*001c*/ 	.word	0xfffffffc


//--------------------- .text._Z15reductionKernelPfS_i --------------------------
	.section	.text._Z15reductionKernelPfS_i,"ax",@progbits
	.align	128
        .global         _Z15reductionKernelPfS_i
        .type           _Z15reductionKernelPfS_i,@function
        .size           _Z15reductionKernelPfS_i,(.L_x_11 - _Z15reductionKernelPfS_i)
        .other          _Z15reductionKernelPfS_i,@"STO_CUDA_ENTRY STV_DEFAULT"
_Z15reductionKernelPfS_i:
.text._Z15reductionKernelPfS_i:
[----:B------:R-:W-:Y:S01]  /*0000*/  LDC R1, c[0x0][0x37c] ;  /* 0x0000df00ff017b82 */ /* 0x000fe20000000800 */
[----:B------:R-:W0:Y:S01]  /*0010*/  S2R R6, SR_TID.X ;  /* 0x0000000000067919 */ /* 0x000e220000002100 */
[----:B------:R-:W0:Y:S01]  /*0020*/  LDCU UR8, c[0x0][0x360] ;  /* 0x00006c00ff0877ac */ /* 0x000e220008000800 */
[----:B------:R-:W-:Y:S01]  /*0030*/  IMAD.MOV.U32 R4, RZ, RZ, RZ ;  /* 0x000000ffff047224 */ /* 0x000fe200078e00ff */
[----:B------:R-:W0:Y:S01]  /*0040*/  S2R R7, SR_CTAID.X ;  /* 0x0000000000077919 */ /* 0x000e220000002500 */
[----:B------:R-:W1:Y:S01]  /*0050*/  LDCU UR4, c[0x0][0x390] ;  /* 0x00007200ff0477ac */ /* 0x000e620008000800 */
[----:B------:R-:W2:Y:S01]  /*0060*/  LDCU.64 UR6, c[0x0][0x358] ;  /* 0x00006b00ff0677ac */ /* 0x000ea20008000a00 */
[----:B0-----:R-:W-:-:S05]  /*0070*/  IMAD R5, R7, UR8, R6 ;  /* 0x0000000807057c24 */ /* 0x001fca000f8e0206 */
[----:B-1----:R-:W-:-:S13]  /*0080*/  ISETP.GE.AND P0, PT, R5, UR4, PT ;  /* 0x0000000405007c0c */ /* 0x002fda000bf06270 */
[----:B------:R-:W0:Y:S02]  /*0090*/  @!P0 LDC.64 R2, c[0x0][0x380] ;  /* 0x0000e000ff028b82 */ /* 0x000e240000000a00 */
[----:B0-----:R-:W-:-:S05]  /*00a0*/  @!P0 IMAD.WIDE R2, R5, 0x4, R2 ;  /* 0x0000000405028825 */ /* 0x001fca00078e0202 */
[----:B--2---:R-:W2:Y:S01]  /*00b0*/  @!P0 LDG.E R4, desc[UR6][R2.64] ;  /* 0x0000000602048981 */ /* 0x004ea2000c1e1900 */
[----:B------:R-:W0:Y:S01]  /*00c0*/  S2UR UR5, SR_CgaCtaId ;  /* 0x00000000000579c3 */ /* 0x000e220000008800 */
[----:B------:R-:W-:Y:S01]  /*00d0*/  IMAD.U32 R0, RZ, RZ, UR8 ;  /* 0x00000008ff007e24 */ /* 0x000fe2000f8e00ff */
[----:B------:R-:W-:Y:S01]  /*00e0*/  UMOV UR4, 0x400 ;  /* 0x0000040000047882 */ /* 0x000fe20000000000 */
[----:B------:R-:W-:-:S03]  /*00f0*/  ISETP.NE.AND P0, PT, R6, RZ, PT ;  /* 0x000000ff0600720c */ /* 0x000fc60003f05270 */
[----:B------:R-:W-:Y:S01]  /*0100*/  ISETP.GE.U32.AND P1, PT, R0, 0x2, PT ;  /* 0x000000020000780c */ /* 0x000fe20003f26070 */
[----:B0-----:R-:W-:-:S06]  /*0110*/  ULEA UR4, UR5, UR4, 0x18 ;  /* 0x0000000405047291 */ /* 0x001fcc000f8ec0ff */
[----:B------:R-:W-:-:S05]  /*0120*/  LEA R5, R6, UR4, 0x2 ;  /* 0x0000000406057c11 */ /* 0x000fca000f8e10ff */
[----:B--2---:R0:W-:Y:S01]  /*0130*/  STS [R5], R4 ;  /* 0x0000000405007388 */ /* 0x0041e20000000800 */
[----:B------:R-:W-:Y:S06]  /*0140*/  BAR.SYNC.DEFER_BLOCKING 0x0 ;  /* 0x0000000000007b1d */ /* 0x000fec0000010000 */
[----:B------:R-:W-:Y:S05]  /*0150*/  @!P1 BRA `(.L_x_0) ;  /* 0x00000000002c9947 */ /* 0x000fea0003800000 */
.L_x_1:
[----:B------:R-:W-:-:S04]  /*0160*/  SHF.R.U32.HI R8, RZ, 0x1, R0 ;  /* 0x00000001ff087819 */ /* 0x000fc80000011600 */
[----:B------:R-:W-:-:S13]  /*0170*/  ISETP.GE.U32.AND P1, PT, R6, R8, PT ;  /* 0x000000080600720c */ /* 0x000fda0003f26070 */
[----:B------:R-:W-:Y:S01]  /*0180*/  @!P1 LEA R2, R8, R5, 0x2 ;  /* 0x0000000508029211 */ /* 0x000fe200078e10ff */
[----:B------:R-:W-:Y:S05]  /*0190*/  @!P1 LDS R3, [R5] ;  /* 0x0000000005039984 */ /* 0x000fea0000000800 */
[----:B------:R-:W0:Y:S02]  /*01a0*/  @!P1 LDS R2, [R2] ;  /* 0x0000000002029984 */ /* 0x000e240000000800 */
[----:B0-----:R-:W-:-:S05]  /*01b0*/  @!P1 FADD R4, R2, R3 ;  /* 0x0000000302049221 */ /* 0x001fca0000000000 */
[----:B------:R1:W-:Y:S01]  /*01c0*/  @!P1 STS [R5], R4 ;  /* 0x0000000405009388 */ /* 0x0003e20000000800 */
[----:B------:R-:W-:Y:S01]  /*01d0*/  BAR.SYNC.DEFER_BLOCKING 0x0 ;  /* 0x0000000000007b1d */ /* 0x000fe20000010000 */
[----:B------:R-:W-:Y:S01]  /*01e0*/  ISETP.GT.U32.AND P1, PT, R0, 0x3, PT ;  /* 0x000000030000780c */ /* 0x000fe20003f24070 */
[----:B------:R-:W-:-:S12]  /*01f0*/  IMAD.MOV.U32 R0, RZ, RZ, R8 ;  /* 0x000000ffff007224 */ /* 0x000fd800078e0008 */
[----:B-1----:R-:W-:Y:S05]  /*0200*/  @P1 BRA `(.L_x_1) ;  /* 0xfffffffc00d41947 */ /* 0x002fea000383ffff */
.L_x_0:
[----:B------:R-:W-:Y:S05]  /*0210*/  @P0 EXIT ;  /* 0x000000000000094d */ /* 0x000fea0003800000 */
[----:B------:R-:W1:Y:S01]  /*0220*/  S2UR UR5, SR_CgaCtaId ;  /* 0x00000000000579c3 */ /* 0x000e620000008800 */
[----:B------:R-:W-:-:S07]  /*0230*/  UMOV UR4, 0x400 ;  /* 0x0000040000047882 */ /* 0x000fce0000000000 */
[----:B------:R-:W2:Y:S01]  /*0240*/  LDC.64 R2, c[0x0][0x388] ;  /* 0x0000e200ff027b82 */ /* 0x000ea20000000a00 */
[----:B-1----:R-:W-:Y:S01]  /*0250*/  ULEA UR4, UR5, UR4, 0x18 ;  /* 0x0000000405047291 */ /* 0x002fe2000f8ec0ff */
[----:B--2---:R-:W-:-:S08]  /*0260*/  IMAD.WIDE.U32 R2, R7, 0x4, R2 ;  /* 0x0000000407027825 */ /* 0x004fd000078e0002 */
[----:B0-----:R-:W0:Y:S04]  /*0270*/  LDS R5, [UR4] ;  /* 0x00000004ff057984 */ /* 0x001e280008000800 */
[----:B0-----:R-:W-:Y:S01]  /*0280*/  STG.E desc[UR6][R2.64], R5 ;  /* 0x0000000502007986 */ /* 0x001fe2000c101906 */
[----:B------:R-:W-:Y:S05]  /*0290*/  EXIT ;  /* 0x000000000000794d */ /* 0x000fea0003800000 */
.L_x_2:
[----:B------:R-:W-:-:S00]  /*02a0*/  BRA `(.L_x_2) ;  /* 0xfffffffc00fc7947 */ /* 0x000fc0000383ffff */
[----:B------:R-:W-:-:S00]  /*02b0*/  NOP ;  /* 0x0000000000007918 */ /* 0x000fc00000000000 */
        /* <DEDUP_REMOVED lines=12> */
.L_x_11:


//--------------------- .text._Z17squaredDiffKernelPfS_S_i --------------------------
	.section	.text._Z17squaredDiffKernelPfS_S_i,"ax",@progbits
	.align	128
        .global         _Z17squaredDiffKernelPfS_S_i
        .type           _Z17squaredDiffKernelPfS_S_i,@function
        .size           _Z17squaredDiffKernelPfS_S_i,(.L_x_12 - _Z17squaredDiffKernelPfS_S_i)
        .other          _Z17squaredDiffKernelPfS_S_i,@"STO_CUDA_ENTRY STV_DEFAULT"
_Z17squaredDiffKernelPfS_S_i:
.text._Z17squaredDiffKernelPfS_S_i:
[----:B------:R-:W-:Y:S01]  /*0000*/  LDC R1, c[0x0][0x37c] ;  /* 0x0000df00ff017b82 */ /* 0x000fe20000000800 */
[----:B------:R-:W0:Y:S07]  /*0010*/  S2R R0, SR_TID.X ;  /* 0x0000000000007919 */ /* 0x000e2e0000002100 */
[----:B------:R-:W0:Y:S01]  /*0020*/  S2UR UR4, SR_CTAID.X ;  /* 0x00000000000479c3 */ /* 0x000e220000002500 */
[----:B------:R-:W1:Y:S07]  /*0030*/  LDCU UR5, c[0x0][0x398] ;  /* 0x00007300ff0577ac */ /* 0x000e6e0008000800 */
[----:B------:R-:W0:Y:S02]  /*0040*/  LDC R9, c[0x0][0x360] ;  /* 0x0000d800ff097b82 */ /* 0x000e240000000800 */
[----:B0-----:R-:W-:-:S05]  /*0050*/  IMAD R9, R9, UR4, R0 ;  /* 0x0000000409097c24 */ /* 0x001fca000f8e0200 */
[----:B-1----:R-:W-:-:S13]  /*0060*/  ISETP.GE.AND P0, PT, R9, UR5, PT ;  /* 0x0000000509007c0c */ /* 0x002fda000bf06270 */
[----:B------:R-:W-:Y:S05]  /*0070*/  @P0 EXIT ;  /* 0x000000000000094d */ /* 0x000fea0003800000 */
[----:B------:R-:W0:Y:S01]  /*0080*/  LDC.64 R2, c[0x0][0x380] ;  /* 0x0000e000ff027b82 */ /* 0x000e220000000a00 */
[----:B------:R-:W1:Y:S07]  /*0090*/  LDCU.64 UR4, c[0x0][0x358] ;  /* 0x00006b00ff0477ac */ /* 0x000e6e0008000a00 */
[----:B------:R-:W2:Y:S08]  /*00a0*/  LDC.64 R4, c[0x0][0x388] ;  /* 0x0000e200ff047b82 */ /* 0x000eb00000000a00 */
[----:B------:R-:W3:Y:S01]  /*00b0*/  LDC.64 R6, c[0x0][0x390] ;  /* 0x0000e400ff067b82 */ /* 0x000ee20000000a00 */
[----:B0-----:R-:W-:-:S06]  /*00c0*/  IMAD.WIDE R2, R9, 0x4, R2 ;  /* 0x0000000409027825 */ /* 0x001fcc00078e0202 */
[----:B-1----:R-:W4:Y:S01]  /*00d0*/  LDG.E R2, desc[UR4][R2.64] ;  /* 0x0000000402027981 */ /* 0x002f22000c1e1900 */
[----:B--2---:R-:W-:-:S06]  /*00e0*/  IMAD.WIDE R4, R9, 0x4, R4 ;  /* 0x0000000409047825 */ /* 0x004fcc00078e0204 */
[----:B------:R-:W4:Y:S01]  /*00f0*/  LDG.E R5, desc[UR4][R4.64] ;  /* 0x0000000404057981 */ /* 0x000f22000c1e1900 */
[----:B---3--:R-:W-:-:S04]  /*0100*/  IMAD.WIDE R6, R9, 0x4, R6 ;  /* 0x0000000409067825 */ /* 0x008fc800078e0206 */
[----:B----4-:R-:W-:-:S04]  /*0110*/  FADD R0, R2, -R5 ;  /* 0x8000000502007221 */ /* 0x010fc80000000000 */
[----:B------:R-:W-:-:S05]  /*0120*/  FMUL R9, R0, R0 ;  /* 0x0000000000097220 */ /* 0x000fca0000400000 */
[----:B------:R-:W-:Y:S01]  /*0130*/  STG.E desc[UR4][R6.64], R9 ;  /* 0x0000000906007986 */ /* 0x000fe2000c101904 */
[----:B------:R-:W-:Y:S05]  /*0140*/  EXIT ;  /* 0x000000000000794d */ /* 0x000fea0003800000 */
.L_x_3:
        /* <DEDUP_REMOVED lines=11> */
.L_x_12:


//--------------------- .text._Z13predictKernelPfS_S_ii --------------------------
	.section	.text._Z13predictKernelPfS_S_ii,"ax",@progbits
	.align	128
        .global         _Z13predictKernelPfS_S_ii
        .type           _Z13predictKernelPfS_S_ii,@function
        .size           _Z13predictKernelPfS_S_ii,(.L_x_13 - _Z13predictKernelPfS_S_ii)
        .other          _Z13predictKernelPfS_S_ii,@"STO_CUDA_ENTRY STV_DEFAULT"
_Z13predictKernelPfS_S_ii:
.text._Z13predictKernelPfS_S_ii:
        /* <DEDUP_REMOVED lines=8> */
[----:B------:R-:W0:Y:S01]  /*0080*/  LDCU UR8, c[0x0][0x39c] ;  /* 0x00007380ff0877ac */ /* 0x000e220008000800 */
[----:B------:R-:W-:Y:S01]  /*0090*/  HFMA2 R15, -RZ, RZ, 0, 0 ;  /* 0x00000000ff0f7431 */ /* 0x000fe200000001ff */
[----:B------:R-:W1:Y:S01]  /*00a0*/  LDCU.64 UR16, c[0x0][0x358] ;  /* 0x00006b00ff1077ac */ /* 0x000e620008000a00 */
[----:B0-----:R-:W-:-:S09]  /*00b0*/  UISETP.GE.AND UP0, UPT, UR8, 0x1, UPT ;  /* 0x000000010800788c */ /* 0x001fd2000bf06270 */
[----:B-1----:R-:W-:Y:S05]  /*00c0*/  BRA.U !UP0, `(.L_x_4) ;  /* 0x0000000908647547 */ /* 0x002fea000b800000 */
[----:B------:R-:W-:Y:S02]  /*00d0*/  UISETP.GE.U32.AND UP1, UPT, UR8, 0x10, UPT ;  /* 0x000000100800788c */ /* 0x000fe4000bf26070 */
[----:B------:R-:W-:Y:S01]  /*00e0*/  IMAD R7, R0, UR8, RZ ;  /* 0x0000000800077c24 */ /* 0x000fe2000f8e02ff */
[----:B------:R-:W-:Y:S01]  /*00f0*/  ULOP3.LUT UR9, UR8, 0xf, URZ, 0xc0, !UPT ;  /* 0x0000000f08097892 */ /* 0x000fe2000f8ec0ff */
[----:B------:R-:W-:Y:S02]  /*0100*/  MOV R15, RZ ;  /* 0x000000ff000f7202 */ /* 0x000fe40000000f00 */
[----:B------:R-:W-:Y:S01]  /*0110*/  MOV R8, RZ ;  /* 0x000000ff00087202 */ /* 0x000fe20000000f00 */
[----:B------:R-:W-:Y:S02]  /*0120*/  UISETP.NE.AND UP0, UPT, UR9, URZ, UPT ;  /* 0x000000ff0900728c */ /* 0x000fe4000bf05270 */
[----:B------:R-:W-:Y:S09]  /*0130*/  BRA.U !UP1, `(.L_x_5) ;  /* 0x0000000509147547 */ /* 0x000ff2000b800000 */
[----:B------:R-:W0:Y:S01]  /*0140*/  LDCU.128 UR12, c[0x0][0x380] ;  /* 0x00007000ff0c77ac */ /* 0x000e220008000c00 */
[----:B------:R-:W-:Y:S02]  /*0150*/  MOV R15, RZ ;  /* 0x000000ff000f7202 */ /* 0x000fe40000000f00 */
[----:B------:R-:W-:Y:S01]  /*0160*/  MOV R6, R7 ;  /* 0x0000000700067202 */ /* 0x000fe20000000f00 */
[----:B------:R-:W-:-:S04]  /*0170*/  ULOP3.LUT UR10, UR8, 0x7ffffff0, URZ, 0xc0, !UPT ;  /* 0x7ffffff0080a7892 */ /* 0x000fc8000f8ec0ff */
[----:B------:R-:W-:Y:S02]  /*0180*/  UIADD3 UR11, UPT, UPT, -UR10, URZ, URZ ;  /* 0x000000ff0a0b7290 */ /* 0x000fe4000fffe1ff */
[----:B------:R-:W-:Y:S01]  /*0190*/  MOV R8, UR10 ;  /* 0x0000000a00087c02 */ /* 0x000fe20008000f00 */
[----:B0-----:R-:W-:Y:S02]  /*01a0*/  UIADD3 UR4, UP2, UPT, UR14, 0x20, URZ ;  /* 0x000000200e047890 */ /* 0x001fe4000ff5e0ff */
[----:B------:R-:W-:Y:S02]  /*01b0*/  UIADD3 UR6, UP1, UPT, UR12, 0x20, URZ ;  /* 0x000000200c067890 */ /* 0x000fe4000ff3e0ff */
[----:B------:R-:W-:Y:S02]  /*01c0*/  UIADD3.X UR5, UPT, UPT, URZ, UR15, URZ, UP2, !UPT ;  /* 0x0000000fff057290 */ /* 0x000fe400097fe4ff */
[----:B------:R-:W-:Y:S01]  /*01d0*/  MOV R2, UR4 ;  /* 0x0000000400027c02 */ /* 0x000fe20008000f00 */
[----:B------:R-:W-:-:S03]  /*01e0*/  UIADD3.X UR7, UPT, UPT, URZ, UR13, URZ, UP1, !UPT ;  /* 0x0000000dff077290 */ /* 0x000fc60008ffe4ff */
[----:B------:R-:W-:-:S09]  /*01f0*/  MOV R3, UR5 ;  /* 0x0000000500037c02 */ /* 0x000fd20008000f00 */
.L_x_6:
[----:B------:R-:W-:Y:S01]  /*0200*/  MOV R4, UR6 ;  /* 0x0000000600047c02 */ /* 0x000fe20008000f00 */
[----:B------:R-:W2:Y:S01]  /*0210*/  LDG.E R17, desc[UR16][R2.64+-0x20] ;  /* 0xffffe01002117981 */ /* 0x000ea2000c1e1900 */
[----:B------:R-:W-:-:S03]  /*0220*/  MOV R5, UR7 ;  /* 0x0000000700057c02 */ /* 0x000fc60008000f00 */
[----:B------:R-:W3:Y:S01]  /*0230*/  LDG.E R25, desc[UR16][R2.64+-0x1c] ;  /* 0xffffe41002197981 */ /* 0x000ee2000c1e1900 */
[----:B------:R-:W-:-:S03]  /*0240*/  IMAD.WIDE R4, R6, 0x4, R4 ;  /* 0x0000000406047825 */ /* 0x000fc600078e0204 */
[----:B------:R-:W4:Y:S04]  /*0250*/  LDG.E R19, desc[UR16][R2.64+-0x18] ;  /* 0xffffe81002137981 */ /* 0x000f28000c1e1900 */
[----:B------:R-:W2:Y:S04]  /*0260*/  LDG.E R16, desc[UR16][R4.64+-0x20] ;  /* 0xffffe01004107981 */ /* 0x000ea8000c1e1900 */
[----:B------:R-:W3:Y:S04]  /*0270*/  LDG.E R18, desc[UR16][R4.64+-0x1c] ;  /* 0xffffe41004127981 */ /* 0x000ee8000c1e1900 */
[----:B------:R-:W4:Y:S04]  /*0280*/  LDG.E R20, desc[UR16][R4.64+-0x18] ;  /* 0xffffe81004147981 */ /* 0x000f28000c1e1900 */
[----:B------:R-:W5:Y:S04]  /*0290*/  LDG.E R22, desc[UR16][R2.64+-0x14] ;  /* 0xffffec1002167981 */ /* 0x000f68000c1e1900 */
        /* <DEDUP_REMOVED lines=8> */
[----:B------:R-:W5:Y:S01]  /*0320*/  LDG.E R14, desc[UR16][R4.64+-0x4] ;  /* 0xfffffc10040e7981 */ /* 0x000f62000c1e1900 */
[----:B--2---:R-:W-:-:S03]  /*0330*/  FFMA R17, R16, R17, R15 ;  /* 0x0000001110117223 */ /* 0x004fc6000000000f */
[----:B------:R-:W2:Y:S04]  /*0340*/  LDG.E R15, desc[UR16][R2.64] ;  /* 0x00000010020f7981 */ /* 0x000ea8000c1e1900 */
[----:B------:R-:W2:Y:S01]  /*0350*/  LDG.E R16, desc[UR16][R4.64] ;  /* 0x0000001004107981 */ /* 0x000ea2000c1e1900 */
[----:B---3--:R-:W-:-:S03]  /*0360*/  FFMA R25, R18, R25, R17 ;  /* 0x0000001912197223 */ /* 0x008fc60000000011 */
[----:B------:R-:W3:Y:S01]  /*0370*/  LDG.E R17, desc[UR16][R2.64+0x4] ;  /* 0x0000041002117981 */ /* 0x000ee2000c1e1900 */
[----:B----4-:R-:W-:-:S03]  /*0380*/  FFMA R26, R20, R19, R25 ;  /* 0x00000013141a7223 */ /* 0x010fc60000000019 */
[----:B------:R-:W3:Y:S04]  /*0390*/  LDG.E R18, desc[UR16][R4.64+0x4] ;  /* 0x0000041004127981 */ /* 0x000ee8000c1e1900 */
[----:B------:R-:W4:Y:S01]  /*03a0*/  LDG.E R20, desc[UR16][R2.64+0x8] ;  /* 0x0000081002147981 */ /* 0x000f22000c1e1900 */
[----:B-----5:R-:W-:-:S03]  /*03b0*/  FFMA R25, R21, R22, R26 ;  /* 0x0000001615197223 */ /* 0x020fc6000000001a */
[----:B------:R-:W4:Y:S04]  /*03c0*/  LDG.E R19, desc[UR16][R4.64+0x8] ;  /* 0x0000081004137981 */ /* 0x000f28000c1e1900 */
[----:B------:R-:W5:Y:S01]  /*03d0*/  LDG.E R22, desc[UR16][R2.64+0xc] ;  /* 0x00000c1002167981 */ /* 0x000f62000c1e1900 */
[----:B------:R-:W-:-:S03]  /*03e0*/  FFMA R25, R24, R23, R25 ;  /* 0x0000001718197223 */ /* 0x000fc60000000019 */
[----:B------:R-:W5:Y:S04]  /*03f0*/  LDG.E R21, desc[UR16][R4.64+0xc] ;  /* 0x00000c1004157981 */ /* 0x000f68000c1e1900 */
[----:B------:R-:W5:Y:S01]  /*0400*/  LDG.E R24, desc[UR16][R2.64+0x10] ;  /* 0x0000101002187981 */ /* 0x000f62000c1e1900 */
[----:B------:R-:W-:-:S03]  /*0410*/  FFMA R25, R10, R9, R25 ;  /* 0x000000090a197223 */ /* 0x000fc60000000019 */
[----:B------:R-:W5:Y:S04]  /*0420*/  LDG.E R23, desc[UR16][R4.64+0x10] ;  /* 0x0000101004177981 */ /* 0x000f68000c1e1900 */
[----:B------:R-:W5:Y:S01]  /*0430*/  LDG.E R10, desc[UR16][R2.64+0x14] ;  /* 0x00001410020a7981 */ /* 0x000f62000c1e1900 */
[----:B------:R-:W-:-:S03]  /*0440*/  FFMA R27, R12, R11, R25 ;  /* 0x0000000b0c1b7223 */ /* 0x000fc60000000019 */
[----:B------:R-:W5:Y:S04]  /*0450*/  LDG.E R9, desc[UR16][R4.64+0x14] ;  /* 0x0000141004097981 */ /* 0x000f68000c1e1900 */
[----:B------:R-:W5:Y:S04]  /*0460*/  LDG.E R11, desc[UR16][R2.64+0x18] ;  /* 0x00001810020b7981 */ /* 0x000f68000c1e1900 */
[----:B------:R-:W5:Y:S04]  /*0470*/  LDG.E R12, desc[UR16][R4.64+0x18] ;  /* 0x00001810040c7981 */ /* 0x000f68000c1e1900 */
[----:B------:R-:W5:Y:S04]  /*0480*/  LDG.E R25, desc[UR16][R4.64+0x1c] ;  /* 0x00001c1004197981 */ /* 0x000f68000c1e1900 */
[----:B------:R0:W5:Y:S01]  /*0490*/  LDG.E R26, desc[UR16][R2.64+0x1c] ;  /* 0x00001c10021a7981 */ /* 0x000162000c1e1900 */
[----:B------:R-:W-:Y:S01]  /*04a0*/  FFMA R13, R14, R13, R27 ;  /* 0x0000000d0e0d7223 */ /* 0x000fe2000000001b */
[----:B------:R-:W-:-:S04]  /*04b0*/  UIADD3 UR11, UPT, UPT, UR11, 0x10, URZ ;  /* 0x000000100b0b7890 */ /* 0x000fc8000fffe0ff */
[----:B------:R-:W-:Y:S01]  /*04c0*/  UISETP.NE.AND UP1, UPT, UR11, URZ, UPT ;  /* 0x000000ff0b00728c */ /* 0x000fe2000bf25270 */
[----:B0-----:R-:W-:Y:S02]  /*04d0*/  IADD3 R2, P0, PT, R2, 0x40, RZ ;  /* 0x0000004002027810 */ /* 0x001fe40007f1e0ff */
[----:B------:R-:W-:Y:S02]  /*04e0*/  IADD3 R6, PT, PT, R6, 0x10, RZ ;  /* 0x0000001006067810 */ /* 0x000fe40007ffe0ff */
[----:B------:R-:W-:Y:S01]  /*04f0*/  IADD3.X R3, PT, PT, RZ, R3, RZ, P0, !PT ;  /* 0x00000003ff037210 */ /* 0x000fe200007fe4ff */
[----:B--2---:R-:W-:-:S04]  /*0500*/  FFMA R13, R16, R15, R13 ;  /* 0x0000000f100d7223 */ /* 0x004fc8000000000d */
[----:B---3--:R-:W-:-:S04]  /*0510*/  FFMA R18, R18, R17, R13 ;  /* 0x0000001112127223 */ /* 0x008fc8000000000d */
[----:B----4-:R-:W-:-:S04]  /*0520*/  FFMA R18, R19, R20, R18 ;  /* 0x0000001413127223 */ /* 0x010fc80000000012 */
[----:B-----5:R-:W-:-:S04]  /*0530*/  FFMA R18, R21, R22, R18 ;  /* 0x0000001615127223 */ /* 0x020fc80000000012 */
[----:B------:R-:W-:-:S04]  /*0540*/  FFMA R18, R23, R24, R18 ;  /* 0x0000001817127223 */ /* 0x000fc80000000012 */
[----:B------:R-:W-:-:S04]  /*0550*/  FFMA R9, R9, R10, R18 ;  /* 0x0000000a09097223 */ /* 0x000fc80000000012 */
[----:B------:R-:W-:-:S04]  /*0560*/  FFMA R12, R12, R11, R9 ;  /* 0x0000000b0c0c7223 */ /* 0x000fc80000000009 */
[----:B------:R-:W-:Y:S01]  /*0570*/  FFMA R15, R25, R26, R12 ;  /* 0x0000001a190f7223 */ /* 0x000fe2000000000c */
[----:B------:R-:W-:Y:S06]  /*0580*/  BRA.U UP1, `(.L_x_6) ;  /* 0xfffffffd011c7547 */ /* 0x000fec000b83ffff */
.L_x_5:
[----:B------:R-:W-:Y:S05]  /*0590*/  BRA.U !UP0, `(.L_x_4) ;  /* 0x0000000508307547 */ /* 0x000fea000b800000 */
[----:B------:R-:W-:Y:S02]  /*05a0*/  UISETP.GE.U32.AND UP0, UPT, UR9, 0x8, UPT ;  /* 0x000000080900788c */ /* 0x000fe4000bf06070 */
[----:B------:R-:W-:-:S04]  /*05b0*/  ULOP3.LUT UR5, UR8, 0x7, URZ, 0xc0, !UPT ;  /* 0x0000000708057892 */ /* 0x000fc8000f8ec0ff */
[----:B------:R-:W-:-:S03]  /*05c0*/  UISETP.NE.AND UP1, UPT, UR5, URZ, UPT ;  /* 0x000000ff0500728c */ /* 0x000fc6000bf25270 */
[----:B------:R-:W-:Y:S08]  /*05d0*/  BRA.U !UP0, `(.L_x_7) ;  /* 0x0000000108787547 */ /* 0x000ff0000b800000 */
[----:B------:R-:W0:Y:S01]  /*05e0*/  LDC.64 R2, c[0x0][0x380] ;  /* 0x0000e000ff027b82 */ /* 0x000e220000000a00 */
[----:B------:R-:W-:-:S07]  /*05f0*/  IADD3 R9, PT, PT, R7, R8, RZ ;  /* 0x0000000807097210 */ /* 0x000fce0007ffe0ff */
[----:B------:R-:W1:Y:S01]  /*0600*/  LDC.64 R4, c[0x0][0x388] ;  /* 0x0000e200ff047b82 */ /* 0x000e620000000a00 */
[----:B0-----:R-:W-:-:S05]  /*0610*/  IMAD.WIDE R2, R9, 0x4, R2 ;  /* 0x0000000409027825 */ /* 0x001fca00078e0202 */
[----:B------:R-:W2:Y:S01]  /*0620*/  LDG.E R10, desc[UR16][R2.64] ;  /* 0x00000010020a7981 */ /* 0x000ea2000c1e1900 */
[----:B-1----:R-:W-:-:S03]  /*0630*/  IMAD.WIDE.U32 R4, R8, 0x4, R4 ;  /* 0x0000000408047825 */ /* 0x002fc600078e0004 */
[----:B------:R-:W3:Y:S04]  /*0640*/  LDG.E R13, desc[UR16][R2.64+0x4] ;  /* 0x00000410020d7981 */ /* 0x000ee8000c1e1900 */
[----:B------:R-:W2:Y:S04]  /*0650*/  LDG.E R11, desc[UR16][R4.64] ;  /* 0x00000010040b7981 */ /* 0x000ea8000c1e1900 */
[----:B------:R-:W3:Y:S04]  /*0660*/  LDG.E R12, desc[UR16][R4.64+0x4] ;  /* 0x00000410040c7981 */ /* 0x000ee8000c1e1900 */
[----:B------:R-:W4:Y:S04]  /*0670*/  LDG.E R17, desc[UR16][R2.64+0x8] ;  /* 0x0000081002117981 */ /* 0x000f28000c1e1900 */
        /* <DEDUP_REMOVED lines=11> */
[----:B------:R-:W-:Y:S01]  /*0730*/  IADD3 R8, PT, PT, R8, 0x8, RZ ;  /* 0x0000000808087810 */ /* 0x000fe20007ffe0ff */
[----:B--2---:R-:W-:-:S04]  /*0740*/  FFMA R10, R10, R11, R15 ;  /* 0x0000000b0a0a7223 */ /* 0x004fc8000000000f */
[----:B---3--:R-:W-:-:S04]  /*0750*/  FFMA R10, R13, R12, R10 ;  /* 0x0000000c0d0a7223 */ /* 0x008fc8000000000a */
[----:B----4-:R-:W-:-:S04]  /*0760*/  FFMA R10, R17, R14, R10 ;  /* 0x0000000e110a7223 */ /* 0x010fc8000000000a */
[----:B-----5:R-:W-:-:S04]  /*0770*/  FFMA R10, R19, R16, R10 ;  /* 0x00000010130a7223 */ /* 0x020fc8000000000a */
[----:B------:R-:W-:-:S04]  /*0780*/  FFMA R10, R21, R18, R10 ;  /* 0x00000012150a7223 */ /* 0x000fc8000000000a */
[----:B------:R-:W-:-:S04]  /*0790*/  FFMA R23, R23, R20, R10 ;  /* 0x0000001417177223 */ /* 0x000fc8000000000a */
[----:B------:R-:W-:-:S04]  /*07a0*/  FFMA R6, R6, R9, R23 ;  /* 0x0000000906067223 */ /* 0x000fc80000000017 */
[----:B------:R-:W-:-:S07]  /*07b0*/  FFMA R15, R25, R22, R6 ;  /* 0x00000016190f7223 */ /* 0x000fce0000000006 */
.L_x_7:
        /* <DEDUP_REMOVED lines=17> */
[----:B------:R-:W5:Y:S01]  /*08d0*/  LDG.E R14, desc[UR16][R4.64+0xc] ;  /* 0x00000c10040e7981 */ /* 0x000f62000c1e1900 */
[----:B------:R-:W-:Y:S01]  /*08e0*/  IADD3 R8, PT, PT, R8, 0x4, RZ ;  /* 0x0000000408087810 */ /* 0x000fe20007ffe0ff */
[----:B--2---:R-:W-:-:S04]  /*08f0*/  FFMA R6, R6, R9, R15 ;  /* 0x0000000906067223 */ /* 0x004fc8000000000f */
[----:B---3--:R-:W-:-:S04]  /*0900*/  FFMA R6, R11, R10, R6 ;  /* 0x0000000a0b067223 */ /* 0x008fc80000000006 */
[----:B----4-:R-:W-:-:S04]  /*0910*/  FFMA R6, R13, R12, R6 ;  /* 0x0000000c0d067223 */ /* 0x010fc80000000006 */
[----:B-----5:R-:W-:-:S07]  /*0920*/  FFMA R15, R17, R14, R6 ;  /* 0x0000000e110f7223 */ /* 0x020fce0000000006 */
.L_x_8:
[----:B------:R-:W-:Y:S05]  /*0930*/  BRA.U !UP1, `(.L_x_4) ;  /* 0x0000000109487547 */ /* 0x000fea000b800000 */
[----:B------:R-:W0:Y:S01]  /*0940*/  LDC.64 R2, c[0x0][0x388] ;  /* 0x0000e200ff027b82 */ /* 0x000e220000000a00 */
[----:B------:R-:W-:Y:S01]  /*0950*/  IADD3 R7, PT, PT, R7, R8, RZ ;  /* 0x0000000807077210 */ /* 0x000fe20007ffe0ff */
[----:B------:R-:W-:-:S06]  /*0960*/  UIADD3 UR4, UPT, UPT, -UR4, URZ, URZ ;  /* 0x000000ff04047290 */ /* 0x000fcc000fffe1ff */
[----:B------:R-:W1:Y:S01]  /*0970*/  LDC.64 R10, c[0x0][0x380] ;  /* 0x0000e000ff0a7b82 */ /* 0x000e620000000a00 */
[----:B0-----:R-:W-:-:S03]  /*0980*/  IMAD.WIDE.U32 R2, R8, 0x4, R2 ;  /* 0x0000000408027825 */ /* 0x001fc600078e0002 */
[----:B------:R-:W-:Y:S02]  /*0990*/  MOV R6, R2 ;  /* 0x0000000200067202 */ /* 0x000fe40000000f00 */
[----:B------:R-:W-:-:S07]  /*09a0*/  MOV R5, R3 ;  /* 0x0000000300057202 */ /* 0x000fce0000000f00 */
.L_x_9:
[----:B-1----:R-:W-:Y:S01]  /*09b0*/  IMAD.WIDE R2, R7, 0x4, R10 ;  /* 0x0000000407027825 */ /* 0x002fe200078e020a */
[----:B------:R-:W-:-:S05]  /*09c0*/  MOV R4, R6 ;  /* 0x0000000600047202 */ /* 0x000fca0000000f00 */
[----:B------:R-:W2:Y:S04]  /*09d0*/  LDG.E R2, desc[UR16][R2.64] ;  /* 0x0000001002027981 */ /* 0x000ea8000c1e1900 */
[----:B------:R0:W2:Y:S01]  /*09e0*/  LDG.E R4, desc[UR16][R4.64] ;  /* 0x0000001004047981 */ /* 0x0000a2000c1e1900 */
[----:B------:R-:W-:Y:S01]  /*09f0*/  UIADD3 UR4, UPT, UPT, UR4, 0x1, URZ ;  /* 0x0000000104047890 */ /* 0x000fe2000fffe0ff */
[----:B------:R-:W-:Y:S02]  /*0a00*/  IADD3 R6, P0, PT, R6, 0x4, RZ ;  /* 0x0000000406067810 */ /* 0x000fe40007f1e0ff */
[----:B------:R-:W-:Y:S01]  /*0a10*/  IADD3 R7, PT, PT, R7, 0x1, RZ ;  /* 0x0000000107077810 */ /* 0x000fe20007ffe0ff */
[----:B------:R-:W-:Y:S01]  /*0a20*/  UISETP.NE.AND UP0, UPT, UR4, URZ, UPT ;  /* 0x000000ff0400728c */ /* 0x000fe2000bf05270 */
[----:B0-----:R-:W-:Y:S01]  /*0a30*/  IADD3.X R5, PT, PT, RZ, R5, RZ, P0, !PT ;  /* 0x00000005ff057210 */ /* 0x001fe200007fe4ff */
[----:B--2---:R-:W-:-:S07]  /*0a40*/  FFMA R15, R2, R4, R15 ;  /* 0x00000004020f7223 */ /* 0x004fce000000000f */
[----:B------:R-:W-:Y:S05]  /*0a50*/  BRA.U UP0, `(.L_x_9) ;  /* 0xfffffffd00d47547 */ /* 0x000fea000b83ffff */
.L_x_4:
[----:B------:R-:W0:Y:S02]  /*0a60*/  LDC.64 R2, c[0x0][0x390] ;  /* 0x0000e400ff027b82 */ /* 0x000e240000000a00 */
[----:B0-----:R-:W-:-:S05]  /*0a70*/  IMAD.WIDE R2, R0, 0x4, R2 ;  /* 0x0000000400027825 */ /* 0x001fca00078e0202 */
[----:B------:R-:W-:Y:S01]  /*0a80*/  STG.E desc[UR16][R2.64], R15 ;  /* 0x0000000f02007986 */ /* 0x000fe2000c101910 */
[----:B------:R-:W-:Y:S05]  /*0a90*/  EXIT ;  /* 0x000000000000794d */ /* 0x000fea0003800000 */
.L_x_10:
        /* <DEDUP_REMOVED lines=14> */
.L_x_13:


//--------------------- .nv.shared._Z15reductionKernelPfS_i --------------------------
	.section	.nv.shared._Z15reductionKernelPfS_i,"aw",@nobits
	.sectionflags	@""
	.align	16
	.zero		1024


//--------------------- .nv.shared.reserved.0     --------------------------
	.section	.nv.shared.reserved.0,"aw",@nobits
	.weak		__nv_reservedSMEM_offset_0_alias
	.size		__nv_reservedSMEM_offset_0_alias, 0, 64
	.other		__nv_reservedSMEM_offset_0_alias,@"STO_CUDA_RESERVED_SHARED STV_DEFAULT"
__nv_reservedSMEM_offset_0_alias:
	.zero		0
	.zero		64


//--------------------- .nv.shared._Z17squaredDiffKernelPfS_S_i --------------------------
	.section	.nv.shared._Z17squaredDiffKernelPfS_S_i,"aw",@nobits
	.sectionflags	@""
	.align	16
	.zero		1024


//--------------------- .nv.shared._Z13predictKernelPfS_S_ii --------------------------
	.section	.nv.shared._Z13predictKernelPfS_S_ii,"aw",@nobits
	.sectionflags	@""
	.align	16
	.zero		1024


//--------------------- .nv.constant0._Z15reductionKernelPfS_i --------------------------
	.section	.nv.constant0._Z15reductionKernelPfS_i,"a",@progbits
	.sectionflags	@""
	.align	4
.nv.constant0._Z15reductionKernelPfS_i:
	.zero		916


//--------------------- .nv.constant0._Z17squaredDiffKernelPfS_S_i --------------------------
	.section	.nv.constant0._Z17squaredDiffKernelPfS_S_i,"a",@progbits
	.sectionflags	@""
	.align	4
.nv.constant0._Z17squaredDiffKernelPfS_S_i:
	.zero		924


//--------------------- .nv.constant0._Z13predictKernelPfS_S_ii --------------------------
	.section	.nv.constant0._Z13predictKernelPfS_S_ii,"a",@progbits
	.sectionflags	@""
	.align	4
.nv.constant0._Z13predictKernelPfS_S_ii:
	.zero		928


//--------------------- SYMBOLS --------------------------

	.type		.nv.reservedSmem.offset0,@object
	.size		.nv.reservedSmem.offset0,0x4
	.type		.nv.reservedSmem.cap,@object
	.size		.nv.reservedSmem.cap,0x4
